	.headerflags	@"EF_CUDA_TEXMODE_UNIFIED EF_CUDA_64BIT_ADDRESS EF_CUDA_ACCELERATORS EF_CUDA_SM90 EF_CUDA_VIRTUAL_SM(EF_CUDA_SM90)"
	.elftype	@"ET_EXEC"


//--------------------- .nv.info                  --------------------------
	.section	.nv.info,"",@"SHT_CUDA_INFO"
	.align	4


	//----- nvinfo : EIATTR_REGCOUNT
	.align		4
        /*0000*/ 	.byte	0x04, 0x2f
        /*0002*/ 	.short	(.L_3 - .L_2)
	.align		4
.L_2:
        /*0004*/ 	.word	index@(triton_poi_fused__native_batch_norm_legit_no_training_relu_4)
        /*0008*/ 	.word	0x00000012


	//----- nvinfo : EIATTR_MIN_STACK_SIZE
	.align		4
.L_3:
        /*000c*/ 	.byte	0x04, 0x12
        /*000e*/ 	.short	(.L_5 - .L_4)
	.align		4
.L_4:
        /*0010*/ 	.word	index@(triton_poi_fused__native_batch_norm_legit_no_training_relu_4)
        /*0014*/ 	.word	0x00000000


	//----- nvinfo : EIATTR_FRAME_SIZE
	.align		4
.L_5:
        /*0018*/ 	.byte	0x04, 0x11
        /*001a*/ 	.short	(.L_7 - .L_6)
	.align		4
.L_6:
        /*001c*/ 	.word	index@(triton_poi_fused__native_batch_norm_legit_no_training_relu_4)
        /*0020*/ 	.word	0x00000000


	//----- nvinfo : EIATTR_MIN_STACK_SIZE
	.align		4
.L_7:
        /*0024*/ 	.byte	0x04, 0x12
        /*0026*/ 	.short	(.L_9 - .L_8)
	.align		4
.L_8:
        /*0028*/ 	.word	index@(triton_poi_fused__native_batch_norm_legit_no_training_relu_4)
        /*002c*/ 	.word	0x00000000
.L_9:


//--------------------- .nv.info.triton_poi_fused__native_batch_norm_legit_no_training_relu_4 --------------------------
	.section	.nv.info.triton_poi_fused__native_batch_norm_legit_no_training_relu_4,"",@"SHT_CUDA_INFO"
	.sectionflags	@""
	.align	4


	//----- nvinfo : EIATTR_CUDA_API_VERSION
	.align		4
        /*0000*/ 	.byte	0x04, 0x37
        /*0002*/ 	.short	(.L_11 - .L_10)
.L_10:
        /*0004*/ 	.word	0x0000007c


	//----- nvinfo : EIATTR_KPARAM_INFO
	.align		4
.L_11:
        /*0008*/ 	.byte	0x04, 0x17
        /*000a*/ 	.short	(.L_13 - .L_12)
.L_12:
        /*000c*/ 	.word	0x00000000
        /*0010*/ 	.short	0x0006
        /*0012*/ 	.short	0x0030
        /*0014*/ 	.byte	0x00, 0xf0, 0x11, 0x00


	//----- nvinfo : EIATTR_KPARAM_INFO
	.align		4
.L_13:
        /*0018*/ 	.byte	0x04, 0x17
        /*001a*/ 	.short	(.L_15 - .L_14)
.L_14:
        /*001c*/ 	.word	0x00000000
        /*0020*/ 	.short	0x0005
        /*0022*/ 	.short	0x0028
        /*0024*/ 	.byte	0x00, 0xf4, 0x21, 0x00


	//----- nvinfo : EIATTR_KPARAM_INFO
	.align		4
.L_15:
        /*0028*/ 	.byte	0x04, 0x17
        /*002a*/ 	.short	(.L_17 - .L_16)
.L_16:
        /*002c*/ 	.word	0x00000000
        /*0030*/ 	.short	0x0004
        /*0032*/ 	.short	0x0020
        /*0034*/ 	.byte	0x00, 0xf4, 0x21, 0x00


	//----- nvinfo : EIATTR_KPARAM_INFO
	.align		4
.L_17:
        /*0038*/ 	.byte	0x04, 0x17
        /*003a*/ 	.short	(.L_19 - .L_18)
.L_18:
        /*003c*/ 	.word	0x00000000
        /*0040*/ 	.short	0x0003
        /*0042*/ 	.short	0x0018
        /*0044*/ 	.byte	0x00, 0xf4, 0x21, 0x00


	//----- nvinfo : EIATTR_KPARAM_INFO
	.align		4
.L_19:
        /*0048*/ 	.byte	0x04, 0x17
        /*004a*/ 	.short	(.L_21 - .L_20)
.L_20:
        /*004c*/ 	.word	0x00000000
        /*0050*/ 	.short	0x0002
        /*0052*/ 	.short	0x0010
        /*0054*/ 	.byte	0x00, 0xf4, 0x21, 0x00


	//----- nvinfo : EIATTR_KPARAM_INFO
	.align		4
.L_21:
        /*0058*/ 	.byte	0x04, 0x17
        /*005a*/ 	.short	(.L_23 - .L_22)
.L_22:
        /*005c*/ 	.word	0x00000000
        /*0060*/ 	.short	0x0001
        /*0062*/ 	.short	0x0008
        /*0064*/ 	.byte	0x00, 0xf4, 0x21, 0x00


	//----- nvinfo : EIATTR_KPARAM_INFO
	.align		4
.L_23:
        /*0068*/ 	.byte	0x04, 0x17
        /*006a*/ 	.short	(.L_25 - .L_24)
.L_24:
        /*006c*/ 	.word	0x00000000
        /*0070*/ 	.short	0x0000
        /*0072*/ 	.short	0x0000
        /*0074*/ 	.byte	0x00, 0xf4, 0x21, 0x00


	//----- nvinfo : EIATTR_SPARSE_MMA_MASK
	.align		4
.L_25:
        /*0078*/ 	.byte	0x03, 0x50
        /*007a*/ 	.short	0x0000


	//----- nvinfo : EIATTR_MAXREG_COUNT
	.align		4
        /*007c*/ 	.byte	0x03, 0x1b
        /*007e*/ 	.short	0x00ff


	//----- nvinfo : EIATTR_EXIT_INSTR_OFFSETS
	.align		4
        /*0080*/ 	.byte	0x04, 0x1c
        /*0082*/ 	.short	(.L_27 - .L_26)


	//   ....[0]....
.L_26:
        /*0084*/ 	.word	0x000003d0


	//----- nvinfo : EIATTR_REQNTID
	.align		4
.L_27:
        /*0088*/ 	.byte	0x04, 0x10
        /*008a*/ 	.short	(.L_29 - .L_28)
.L_28:
        /*008c*/ 	.word	0x00000100
        /*0090*/ 	.word	0x00000001
        /*0094*/ 	.word	0x00000001


	//----- nvinfo : EIATTR_CBANK_PARAM_SIZE
	.align		4
.L_29:
        /*0098*/ 	.byte	0x03, 0x19
        /*009a*/ 	.short	0x0034


	//----- nvinfo : EIATTR_PARAM_CBANK
	.align		4
        /*009c*/ 	.byte	0x04, 0x0a
        /*009e*/ 	.short	(.L_31 - .L_30)
	.align		4
.L_30:
        /*00a0*/ 	.word	index@(.nv.constant0.triton_poi_fused__native_batch_norm_legit_no_training_relu_4)
        /*00a4*/ 	.short	0x0210
        /*00a6*/ 	.short	0x0034


	//----- nvinfo : EIATTR_SW_WAR
	.align		4
.L_31:
        /*00a8*/ 	.byte	0x04, 0x36
        /*00aa*/ 	.short	(.L_33 - .L_32)
.L_32:
        /*00ac*/ 	.word	0x00000008
.L_33:


//--------------------- .nv.callgraph             --------------------------
	.section	.nv.callgraph,"",@"SHT_CUDA_CALLGRAPH"
	.align	4
	.sectionentsize	8
	.align		4
        /*0000*/ 	.word	0x00000000
	.align		4
        /*0004*/ 	.word	0xffffffff
	.align		4
        /*0008*/ 	.word	0x00000000
	.align		4
        /*000c*/ 	.word	0xfffffffe
	.align		4
        /*0010*/ 	.word	0x00000000
	.align		4
        /*0014*/ 	.word	0xfffffffd
	.align		4
        /*0018*/ 	.word	0x00000000
	.align		4
        /*001c*/ 	.word	0xfffffffc


//--------------------- .nv.constant4             --------------------------
	.section	.nv.constant4,"a",@progbits
	.align	8
	.align		8
.nv.constant4:
        /*0000*/ 	.dword	_$_str
	.align		8
        /*0008*/ 	.dword	_$_str_$_2


//--------------------- .text.triton_poi_fused__native_batch_norm_legit_no_training_relu_4 --------------------------
	.section	.text.triton_poi_fused__native_batch_norm_legit_no_training_relu_4,"ax",@progbits
	.align	128
        .global         triton_poi_fused__native_batch_norm_legit_no_training_relu_4
        .type           triton_poi_fused__native_batch_norm_legit_no_training_relu_4,@function
        .size           triton_poi_fused__native_batch_norm_legit_no_training_relu_4,(.L_x_1 - triton_poi_fused__native_batch_norm_legit_no_training_relu_4)
        .other          triton_poi_fused__native_batch_norm_legit_no_training_relu_4,@"STO_CUDA_ENTRY STV_DEFAULT"
triton_poi_fused__native_batch_norm_legit_no_training_relu_4:
.text.triton_poi_fused__native_batch_norm_legit_no_training_relu_4:
[----:B------:R-:W-:Y:S01]  /*0000*/  LDC R1, c[0x0][0x28] ;  /* 0x00000a00ff017b82 */ /* 0x000fe20000000800 */
[----:B------:R-:W1:Y:S07]  /*0010*/  S2R R0, SR_TID.X ;  /* 0x0000000000007919 */ /* 0x000e6e0000002100 */
[----:B------:R-:W2:Y:S01]  /*0020*/  LDC.64 R2, c[0x0][0x220] ;  /* 0x00008800ff027b82 */ /* 0x000ea20000000a00 */
[----:B------:R-:W-:Y:S01]  /*0030*/  ULDC.64 UR4, c[0x0][0x208] ;  /* 0x0000820000047ab9 */ /* 0x000fe20000000a00 */
[----:B------:R-:W3:Y:S06]  /*0040*/  S2R R7, SR_CTAID.X ;  /* 0x0000000000077919 */ /* 0x000eec0000002500 */
[----:B------:R-:W4:Y:S08]  /*0050*/  LDC.64 R8, c[0x0][0x228] ;  /* 0x00008a00ff087b82 */ /* 0x000f300000000a00 */
[----:B------:R-:W5:Y:S01]  /*0060*/  LDC.64 R10, c[0x0][0x230] ;  /* 0x00008c00ff0a7b82 */ /* 0x000f620000000a00 */
[----:B-1----:R-:W-:-:S02]  /*0070*/  SHF.L.U32 R0, R0, 0x1, RZ ;  /* 0x0000000100007819 */ /* 0x002fc400000006ff */
[----:B---3--:R-:W-:Y:S02]  /*0080*/  SHF.R.S32.HI R5, RZ, 0x16, R7 ;  /* 0x00000016ff057819 */ /* 0x008fe40000011407 */
[----:B------:R-:W-:Y:S02]  /*0090*/  LOP3.LUT R0, R0, 0x1fe, RZ, 0xc0, !PT ;  /* 0x000001fe00007812 */ /* 0x000fe400078ec0ff */
[----:B------:R-:W-:Y:S02]  /*00a0*/  SGXT R5, R5, 0x1 ;  /* 0x000000010505781a */ /* 0x000fe40000000200 */
[----:B------:R-:W-:Y:S02]  /*00b0*/  LEA R0, R7, R0, 0x9 ;  /* 0x0000000007007211 */ /* 0x000fe400078e48ff */
[----:B------:R-:W1:Y:S02]  /*00c0*/  LDC.64 R6, c[0x0][0x218] ;  /* 0x00008600ff067b82 */ /* 0x000e640000000a00 */
[----:B------:R-:W-:-:S04]  /*00d0*/  LEA.HI R5, R5, R0, RZ, 0x8 ;  /* 0x0000000005057211 */ /* 0x000fc800078f40ff */
[----:B------:R-:W-:-:S04]  /*00e0*/  LOP3.LUT R5, R5, 0xffffff00, RZ, 0xc0, !PT ;  /* 0xffffff0005057812 */ /* 0x000fc800078ec0ff */
[----:B------:R-:W-:Y:S02]  /*00f0*/  IADD3 R13, R0, -R5, RZ ;  /* 0x80000005000d7210 */ /* 0x000fe40007ffe0ff */
[----:B------:R-:W3:Y:S03]  /*0100*/  LDC.64 R4, c[0x0][0x210] ;  /* 0x00008400ff047b82 */ /* 0x000ee60000000a00 */
[----:B--2---:R-:W-:-:S06]  /*0110*/  IMAD.WIDE R2, R13, 0x4, R2 ;  /* 0x000000040d027825 */ /* 0x004fcc00078e0202 */
[----:B------:R-:W2:Y:S01]  /*0120*/  LDG.E.EL.64 R2, desc[UR4][R2.64] ;  /* 0x0000000402027981 */ /* 0x000ea2000c2e1b00 */
[----:B-1----:R-:W-:-:S04]  /*0130*/  IMAD.WIDE R6, R13, 0x4, R6 ;  /* 0x000000040d067825 */ /* 0x002fc800078e0206 */
[C---:B----4-:R-:W-:Y:S02]  /*0140*/  IMAD.WIDE R8, R13.reuse, 0x4, R8 ;  /* 0x000000040d087825 */ /* 0x050fe400078e0208 */
[----:B------:R-:W4:Y:S02]  /*0150*/  LDG.E.EL.64 R6, desc[UR4][R6.64] ;  /* 0x0000000406067981 */ /* 0x000f24000c2e1b00 */
[----:B-----5:R-:W-:Y:S02]  /*0160*/  IMAD.WIDE R10, R13, 0x4, R10 ;  /* 0x000000040d0a7825 */ /* 0x020fe400078e020a */
[----:B------:R-:W5:Y:S02]  /*0170*/  LDG.E.EL.64 R8, desc[UR4][R8.64] ;  /* 0x0000000408087981 */ /* 0x000f64000c2e1b00 */
[----:B---3--:R-:W-:Y:S02]  /*0180*/  IMAD.WIDE R4, R0, 0x4, R4 ;  /* 0x0000000400047825 */ /* 0x008fe400078e0204 */
[----:B------:R-:W5:Y:S04]  /*0190*/  LDG.E.EL.64 R10, desc[UR4][R10.64] ;  /* 0x000000040a0a7981 */ /* 0x000f68000c2e1b00 */
[----:B------:R-:W4:Y:S01]  /*01a0*/  LDG.E.64 R4, desc[UR4][R4.64] ;  /* 0x0000000404047981 */ /* 0x000f22000c1e1b00 */
[----:B------:R-:W-:Y:S01]  /*01b0*/  HFMA2.MMA R14, -RZ, RZ, 1.625, 0 ;  /* 0x3e800000ff0e7435 */ /* 0x000fe200000001ff */
[----:B--2---:R-:W-:Y:S01]  /*01c0*/  FADD R2, R2, 9.9999997473787516356e-06 ;  /* 0x3727c5ac02027421 */ /* 0x004fe20000000000 */
[----:B------:R-:W-:-:S03]  /*01d0*/  FADD R3, R3, 9.9999997473787516356e-06 ;  /* 0x3727c5ac03037421 */ /* 0x000fc60000000000 */
[----:B------:R-:W1:Y:S08]  /*01e0*/  MUFU.SQRT R12, R2 ;  /* 0x00000002000c7308 */ /* 0x000e700000002000 */
[----:B------:R2:W3:Y:S01]  /*01f0*/  MUFU.SQRT R13, R3 ;  /* 0x00000003000d7308 */ /* 0x0004e20000002000 */
[C---:B-1----:R-:W-:Y:S02]  /*0200*/  FSETP.GT.AND P0, PT, R12.reuse, 8.50705917302346158658e+37, PT ;  /* 0x7e8000000c00780b */ /* 0x042fe40003f04000 */
[----:B------:R-:W-:Y:S01]  /*0210*/  FSETP.GEU.AND P2, PT, R12, 1.175494350822287508e-38, PT ;  /* 0x008000000c00780b */ /* 0x000fe20003f4e000 */
[----:B--2---:R-:W1:Y:S01]  /*0220*/  LDC.64 R2, c[0x0][0x238] ;  /* 0x00008e00ff027b82 */ /* 0x004e620000000a00 */
[----:B---3--:R-:W-:-:S02]  /*0230*/  FSETP.GT.AND P1, PT, R13, 8.50705917302346158658e+37, PT ;  /* 0x7e8000000d00780b */ /* 0x008fc40003f24000 */
[----:B------:R-:W-:-:S07]  /*0240*/  FSETP.GEU.AND P3, PT, R13, 1.175494350822287508e-38, PT ;  /* 0x008000000d00780b */ /* 0x000fce0003f6e000 */
[----:B------:R-:W-:-:S04]  /*0250*/  @P0 FMUL R12, R12, 0.25 ;  /* 0x3e8000000c0c0820 */ /* 0x000fc80000400000 */
[----:B------:R-:W-:Y:S01]  /*0260*/  @!P2 FMUL R12, R12, 16777216 ;  /* 0x4b8000000c0ca820 */ /* 0x000fe20000400000 */
[----:B------:R-:W-:-:S04]  /*0270*/  @P1 FMUL R13, R13, 0.25 ;  /* 0x3e8000000d0d1820 */ /* 0x000fc80000400000 */
[----:B------:R-:W-:Y:S01]  /*0280*/  @!P3 FMUL R13, R13, 16777216 ;  /* 0x4b8000000d0db820 */ /* 0x000fe20000400000 */
[----:B------:R-:W2:Y:S01]  /*0290*/  MUFU.RCP R12, R12 ;  /* 0x0000000c000c7308 */ /* 0x000ea20000001000 */
[----:B------:R-:W-:-:S07]  /*02a0*/  FSEL R15, R14, 1, P0 ;  /* 0x3f8000000e0f7808 */ /* 0x000fce0000000000 */
[----:B------:R-:W3:Y:S01]  /*02b0*/  MUFU.RCP R13, R13 ;  /* 0x0000000d000d7308 */ /* 0x000ee20000001000 */
[----:B------:R-:W-:Y:S01]  /*02c0*/  FSEL R14, R14, 1, P1 ;  /* 0x3f8000000e0e7808 */ /* 0x000fe20000800000 */
[----:B------:R-:W-:-:S04]  /*02d0*/  @!P2 FMUL R15, R15, 16777216 ;  /* 0x4b8000000f0fa820 */ /* 0x000fc80000400000 */
[----:B------:R-:W-:Y:S01]  /*02e0*/  @!P3 FMUL R14, R14, 16777216 ;  /* 0x4b8000000e0eb820 */ /* 0x000fe20000400000 */
[----:B----4-:R-:W-:Y:S01]  /*02f0*/  FADD R5, R5, -R7 ;  /* 0x8000000705057221 */ /* 0x010fe20000000000 */
[----:B------:R-:W-:Y:S01]  /*0300*/  FADD R4, R4, -R6 ;  /* 0x8000000604047221 */ /* 0x000fe20000000000 */
[----:B--2---:R-:W-:Y:S01]  /*0310*/  FMUL R15, R12, R15 ;  /* 0x0000000f0c0f7220 */ /* 0x004fe20000400000 */
[----:B---3--:R-:W-:-:S03]  /*0320*/  FMUL R14, R13, R14 ;  /* 0x0000000e0d0e7220 */ /* 0x008fc60000400000 */
[----:B------:R-:W-:Y:S01]  /*0330*/  FMUL R15, R4, R15 ;  /* 0x0000000f040f7220 */ /* 0x000fe20000400000 */
[----:B------:R-:W-:-:S03]  /*0340*/  FMUL R14, R5, R14 ;  /* 0x0000000e050e7220 */ /* 0x000fc60000400000 */
[----:B-----5:R-:W-:Y:S01]  /*0350*/  FFMA R8, R8, R15, R10 ;  /* 0x0000000f08087223 */ /* 0x020fe2000000000a */
[----:B------:R-:W-:-:S04]  /*0360*/  FFMA R9, R9, R14, R11 ;  /* 0x0000000e09097223 */ /* 0x000fc8000000000b */
[----:B------:R-:W-:Y:S02]  /*0370*/  FSETP.GEU.AND P0, PT, R8, RZ, PT ;  /* 0x000000ff0800720b */ /* 0x000fe40003f0e000 */
[C---:B------:R-:W-:Y:S01]  /*0380*/  FSETP.GEU.AND P1, PT, R9.reuse, RZ, PT ;  /* 0x000000ff0900720b */ /* 0x040fe20003f2e000 */
[----:B-1----:R-:W-:Y:S01]  /*0390*/  IMAD.WIDE R2, R0, 0x4, R2 ;  /* 0x0000000400027825 */ /* 0x002fe200078e0202 */
[----:B------:R-:W-:Y:S02]  /*03a0*/  FSEL R8, R8, RZ, P0 ;  /* 0x000000ff08087208 */ /* 0x000fe40000000000 */
[----:B------:R-:W-:-:S05]  /*03b0*/  FSEL R9, R9, RZ, P1 ;  /* 0x000000ff09097208 */ /* 0x000fca0000800000 */
[----:B------:R-:W-:Y:S01]  /*03c0*/  STG.E.64 desc[UR4][R2.64], R8 ;  /* 0x0000000802007986 */ /* 0x000fe2000c101b04 */
[----:B------:R-:W-:Y:S05]  /*03d0*/  EXIT ;  /* 0x000000000000794d */ /* 0x000fea0003800000 */
.L_x_0:
[----:B------:R-:W-:-:S00]  /*03e0*/  BRA `(.L_x_0) ;  /* 0xfffffffc00fc7947 */ /* 0x000fc0000383ffff */
[----:B------:R-:W-:-:S00]  /*03f0*/  NOP ;  /* 0x0000000000007918 */ /* 0x000fc00000000000 */
        /* <DEDUP_REMOVED lines=8> */
.L_x_1:


//--------------------- .nv.global.init           --------------------------
	.section	.nv.global.init,"aw",@progbits
.nv.global.init:
	.type		_$_str,@object
	.size		_$_str,(_$_str_$_2 - _$_str)
_$_str:
        /*0000*/ 	.byte	0x5f, 0x5f, 0x43, 0x55, 0x44, 0x41, 0x5f, 0x46, 0x54, 0x5a, 0x00
	.type		_$_str_$_2,@object
	.size		_$_str_$_2,(.L_1 - _$_str_$_2)
_$_str_$_2:
        /*000b*/ 	.byte	0x5f, 0x5f, 0x43, 0x55, 0x44, 0x41, 0x5f, 0x50, 0x52, 0x45, 0x43, 0x5f, 0x53, 0x51, 0x52, 0x54
        /*001b*/ 	.byte	0x00
.L_1:


//--------------------- .nv.constant0.triton_poi_fused__native_batch_norm_legit_no_training_relu_4 --------------------------
	.section	.nv.constant0.triton_poi_fused__native_batch_norm_legit_no_training_relu_4,"a",@progbits
	.sectionflags	@""
	.align	4
.nv.constant0.triton_poi_fused__native_batch_norm_legit_no_training_relu_4:
	.zero		580
